//
// Generated by NVIDIA NVVM Compiler
//
// Compiler Build ID: CL-36424714
// Cuda compilation tools, release 13.0, V13.0.88
// Based on NVVM 20.0.0
//

.version 9.0
.target sm_100
.address_size 64

	// .globl	_Z6vecAddPiS_m

.visible .entry _Z6vecAddPiS_m(
	.param .u64 .ptr .align 1 _Z6vecAddPiS_m_param_0,
	.param .u64 .ptr .align 1 _Z6vecAddPiS_m_param_1,
	.param .u64 _Z6vecAddPiS_m_param_2
)
{
	.reg .pred 	%p<2>;
	.reg .b32 	%r<8>;
	.reg .b64 	%rd<10>;

	ld.param.u64 	%rd2, [_Z6vecAddPiS_m_param_0];
	ld.param.u64 	%rd3, [_Z6vecAddPiS_m_param_1];
	ld.param.u64 	%rd4, [_Z6vecAddPiS_m_param_2];
	mov.u32 	%r1, %ctaid.x;
	mov.u32 	%r2, %ntid.x;
	mov.u32 	%r3, %tid.x;
	mad.lo.s32 	%r4, %r1, %r2, %r3;
	cvt.u64.u32 	%rd1, %r4;
	setp.le.u64 	%p1, %rd4, %rd1;
	@%p1 bra 	$L__BB0_2;
	cvta.to.global.u64 	%rd5, %rd3;
	cvta.to.global.u64 	%rd6, %rd2;
	shl.b64 	%rd7, %rd1, 2;
	add.s64 	%rd8, %rd5, %rd7;
	ld.global.u32 	%r5, [%rd8];
	add.s64 	%rd9, %rd6, %rd7;
	ld.global.u32 	%r6, [%rd9];
	add.s32 	%r7, %r6, %r5;
	st.global.u32 	[%rd9], %r7;
$L__BB0_2:
	ret;

}


// ===== COMPILED SASS (sm_100) =====

	.target	sm_100

	.elftype	@"ET_EXEC"


//--------------------- .note.nv.tkinfo           --------------------------
	.section	.note.nv.tkinfo,"",@"SHT_NOTE"
	.sectionflags	@"SHF_NOTE_NV_TKINFO"
	.tkinfo
        /*0018*/ 	.word	0x00000002
        /*0030*/ 	.string	""
        /*0030*/ 	.string	"ptxas"
        /*0030*/ 	.string	"Cuda compilation tools, release 13.0, V13.0.88"
        /*0030*/ 	.string	"Build cuda_13.0.r13.0/compiler.36424714_0"
        /*0030*/ 	.string	"-arch sm_100 -m 64 "



//--------------------- .note.nv.cuinfo           --------------------------
	.section	.note.nv.cuinfo,"",@"SHT_NOTE"
	.sectionflags	@"SHF_NOTE_NV_CUINFO"
        /*0018*/ 	.short	0x0002
        /*001a*/ 	.short	0x0064
        /*001c*/ 	.short	0x0082
	.zero		2


//--------------------- .nv.info                  --------------------------
	.section	.nv.info,"",@"SHT_CUDA_INFO"
	.align	4


	//----- nvinfo : EIATTR_REGCOUNT
	.align		4
        /*0000*/ 	.byte	0x04, 0x2f
        /*0002*/ 	.short	(.L_1 - .L_0)
	.align		4
.L_0:
        /*0004*/ 	.word	index@(_Z6vecAddPiS_m)
        /*0008*/ 	.word	0x0000000a


	//----- nvinfo : EIATTR_FRAME_SIZE
	.align		4
.L_1:
        /*000c*/ 	.byte	0x04, 0x11
        /*000e*/ 	.short	(.L_3 - .L_2)
	.align		4
.L_2:
        /*0010*/ 	.word	index@(_Z6vecAddPiS_m)
        /*0014*/ 	.word	0x00000000


	//----- nvinfo : EIATTR_MIN_STACK_SIZE
	.align		4
.L_3:
        /*0018*/ 	.byte	0x04, 0x12
        /*001a*/ 	.short	(.L_5 - .L_4)
	.align		4
.L_4:
        /*001c*/ 	.word	index@(_Z6vecAddPiS_m)
        /*0020*/ 	.word	0x00000000
.L_5:


//--------------------- .nv.compat                --------------------------
	.section	.nv.compat,"",@"SHT_CUDA_COMPAT_INFO"
	.align	4
        /*0000*/ 	.byte	0x02, 0x09, 0x00, 0x00, 0x02, 0x02, 0x01, 0x00, 0x02, 0x05, 0x05, 0x00, 0x03, 0x07, 0x01, 0x01
        /*0010*/ 	.byte	0x02, 0x03, 0x00, 0x00, 0x02, 0x06, 0x01, 0x00, 0x04, 0x0b, 0x08, 0x00, 0x09, 0x00, 0x00, 0x00
        /*0020*/ 	.byte	0x00, 0x00, 0x00, 0x00


//--------------------- .nv.info._Z6vecAddPiS_m   --------------------------
	.section	.nv.info._Z6vecAddPiS_m,"",@"SHT_CUDA_INFO"
	.sectionflags	@""
	.align	4


	//----- nvinfo : EIATTR_CUDA_API_VERSION
	.align		4
        /*0000*/ 	.byte	0x04, 0x37
        /*0002*/ 	.short	(.L_7 - .L_6)
.L_6:
        /*0004*/ 	.word	0x00000082


	//----- nvinfo : EIATTR_KPARAM_INFO
	.align		4
.L_7:
        /*0008*/ 	.byte	0x04, 0x17
        /*000a*/ 	.short	(.L_9 - .L_8)
.L_8:
        /*000c*/ 	.word	0x00000000
        /*0010*/ 	.short	0x0002
        /*0012*/ 	.short	0x0010
        /*0014*/ 	.byte	0x00, 0xf0, 0x21, 0x00


	//----- nvinfo : EIATTR_KPARAM_INFO
	.align		4
.L_9:
        /*0018*/ 	.byte	0x04, 0x17
        /*001a*/ 	.short	(.L_11 - .L_10)
.L_10:
        /*001c*/ 	.word	0x00000000
        /*0020*/ 	.short	0x0001
        /*0022*/ 	.short	0x0008
        /*0024*/ 	.byte	0x00, 0xf5, 0x21, 0x00


	//----- nvinfo : EIATTR_KPARAM_INFO
	.align		4
.L_11:
        /*0028*/ 	.byte	0x04, 0x17
        /*002a*/ 	.short	(.L_13 - .L_12)
.L_12:
        /*002c*/ 	.word	0x00000000
        /*0030*/ 	.short	0x0000
        /*0032*/ 	.short	0x0000
        /*0034*/ 	.byte	0x00, 0xf5, 0x21, 0x00


	//----- nvinfo : EIATTR_SPARSE_MMA_MASK
	.align		4
.L_13:
        /*0038*/ 	.byte	0x03, 0x50
        /*003a*/ 	.short	0x0000


	//----- nvinfo : EIATTR_MAXREG_COUNT
	.align		4
        /*003c*/ 	.byte	0x03, 0x1b
        /*003e*/ 	.short	0x00ff


	//----- nvinfo : EIATTR_MERCURY_ISA_VERSION
	.align		4
        /*0040*/ 	.byte	0x03, 0x5f
        /*0042*/ 	.short	0x0101


	//----- nvinfo : EIATTR_VRC_CTA_INIT_COUNT
	.align		4
        /*0044*/ 	.byte	0x02, 0x4a
	.zero		1
	.zero		1


	//----- nvinfo : EIATTR_EXIT_INSTR_OFFSETS
	.align		4
        /*0048*/ 	.byte	0x04, 0x1c
        /*004a*/ 	.short	(.L_15 - .L_14)


	//   ....[0]....
.L_14:
        /*004c*/ 	.word	0x00000080


	//   ....[1]....
        /*0050*/ 	.word	0x00000150


	//----- nvinfo : EIATTR_CBANK_PARAM_SIZE
	.align		4
.L_15:
        /*0054*/ 	.byte	0x03, 0x19
        /*0056*/ 	.short	0x0018


	//----- nvinfo : EIATTR_PARAM_CBANK
	.align		4
        /*0058*/ 	.byte	0x04, 0x0a
        /*005a*/ 	.short	(.L_17 - .L_16)
	.align		4
.L_16:
        /*005c*/ 	.word	index@(.nv.constant0._Z6vecAddPiS_m)
        /*0060*/ 	.short	0x0380
        /*0062*/ 	.short	0x0018


	//----- nvinfo : EIATTR_SW_WAR
	.align		4
.L_17:
        /*0064*/ 	.byte	0x04, 0x36
        /*0066*/ 	.short	(.L_19 - .L_18)
.L_18:
        /*0068*/ 	.word	0x00000008
.L_19:


//--------------------- .nv.callgraph             --------------------------
	.section	.nv.callgraph,"",@"SHT_CUDA_CALLGRAPH"
	.align	4
	.sectionentsize	8
	.align		4
        /*0000*/ 	.word	0x00000000
	.align		4
        /*0004*/ 	.word	0xffffffff
	.align		4
        /*0008*/ 	.word	0x00000000
	.align		4
        /*000c*/ 	.word	0xfffffffe
	.align		4
        /*0010*/ 	.word	0x00000000
	.align		4
        /*0014*/ 	.word	0xfffffffd
	.align		4
        /*0018*/ 	.word	0x00000000
	.align		4
        /*001c*/ 	.word	0xfffffffc


//--------------------- .text._Z6vecAddPiS_m      --------------------------
	.section	.text._Z6vecAddPiS_m,"ax",@progbits
	.align	128
        .global         _Z6vecAddPiS_m
        .type           _Z6vecAddPiS_m,@function
        .size           _Z6vecAddPiS_m,(.L_x_1 - _Z6vecAddPiS_m)
        .other          _Z6vecAddPiS_m,@"STO_CUDA_ENTRY STV_DEFAULT"
_Z6vecAddPiS_m:
.text._Z6vecAddPiS_m:
[----:B------:R-:W-:Y:S01]  /*0000*/  LDC R1, c[0x0][0x37c] ;  /* 0x0000df00ff017b82 */ /* 0x000fe20000000800 */
[----:B------:R-:W0:Y:S07]  /*0010*/  S2R R3, SR_TID.X ;  /* 0x0000000000037919 */ /* 0x000e2e0000002100 */
[----:B------:R-:W0:Y:S01]  /*0020*/  S2UR UR4, SR_CTAID.X ;  /* 0x00000000000479c3 */ /* 0x000e220000002500 */
[----:B------:R-:W1:Y:S07]  /*0030*/  LDCU.64 UR6, c[0x0][0x390] ;  /* 0x00007200ff0677ac */ /* 0x000e6e0008000a00 */
[----:B------:R-:W0:Y:S02]  /*0040*/  LDC R0, c[0x0][0x360] ;  /* 0x0000d800ff007b82 */ /* 0x000e240000000800 */
[----:B0-----:R-:W-:-:S05]  /*0050*/  IMAD R0, R0, UR4, R3 ;  /* 0x0000000400007c24 */ /* 0x001fca000f8e0203 */
[----:B-1----:R-:W-:-:S04]  /*0060*/  ISETP.GE.U32.AND P0, PT, R0, UR6, PT ;  /* 0x0000000600007c0c */ /* 0x002fc8000bf06070 */
[----:B------:R-:W-:-:S13]  /*0070*/  ISETP.GE.U32.AND.EX P0, PT, RZ, UR7, PT, P0 ;  /* 0x00000007ff007c0c */ /* 0x000fda000bf06100 */
[----:B------:R-:W-:Y:S05]  /*0080*/  @P0 EXIT ;  /* 0x000000000000094d */ /* 0x000fea0003800000 */
[----:B------:R-:W0:Y:S01]  /*0090*/  LDCU.128 UR8, c[0x0][0x380] ;  /* 0x00007000ff0877ac */ /* 0x000e220008000c00 */
[----:B------:R-:W-:Y:S01]  /*00a0*/  IMAD.SHL.U32 R2, R0, 0x4, RZ ;  /* 0x0000000400027824 */ /* 0x000fe200078e00ff */
[----:B------:R-:W-:Y:S01]  /*00b0*/  SHF.R.U32.HI R0, RZ, 0x1e, R0 ;  /* 0x0000001eff007819 */ /* 0x000fe20000011600 */
[----:B------:R-:W1:Y:S03]  /*00c0*/  LDCU.64 UR4, c[0x0][0x358] ;  /* 0x00006b00ff0477ac */ /* 0x000e660008000a00 */
[C---:B0-----:R-:W-:Y:S02]  /*00d0*/  IADD3 R4, P0, PT, R2.reuse, UR10, RZ ;  /* 0x0000000a02047c10 */ /* 0x041fe4000ff1e0ff */
[----:B------:R-:W-:Y:S02]  /*00e0*/  IADD3 R2, P1, PT, R2, UR8, RZ ;  /* 0x0000000802027c10 */ /* 0x000fe4000ff3e0ff */
[----:B------:R-:W-:-:S02]  /*00f0*/  IADD3.X R5, PT, PT, R0, UR11, RZ, P0, !PT ;  /* 0x0000000b00057c10 */ /* 0x000fc400087fe4ff */
[----:B------:R-:W-:-:S03]  /*0100*/  IADD3.X R3, PT, PT, R0, UR9, RZ, P1, !PT ;  /* 0x0000000900037c10 */ /* 0x000fc60008ffe4ff */
[----:B-1----:R-:W2:Y:S04]  /*0110*/  LDG.E R4, desc[UR4][R4.64] ;  /* 0x0000000404047981 */ /* 0x002ea8000c1e1900 */
[----:B------:R-:W2:Y:S02]  /*0120*/  LDG.E R7, desc[UR4][R2.64] ;  /* 0x0000000402077981 */ /* 0x000ea4000c1e1900 */
[----:B--2---:R-:W-:-:S05]  /*0130*/  IMAD.IADD R7, R4, 0x1, R7 ;  /* 0x0000000104077824 */ /* 0x004fca00078e0207 */
[----:B------:R-:W-:Y:S01]  /*0140*/  STG.E desc[UR4][R2.64], R7 ;  /* 0x0000000702007986 */ /* 0x000fe2000c101904 */
[----:B------:R-:W-:Y:S05]  /*0150*/  EXIT ;  /* 0x000000000000794d */ /* 0x000fea0003800000 */
.L_x_0:
[----:B------:R-:W-:-:S00]  /*0160*/  BRA `(.L_x_0) ;  /* 0xfffffffc00fc7947 */ /* 0x000fc0000383ffff */
[----:B------:R-:W-:-:S00]  /*0170*/  NOP ;  /* 0x0000000000007918 */ /* 0x000fc00000000000 */
        /* <DEDUP_REMOVED lines=8> */
.L_x_1:


//--------------------- .nv.shared.reserved.0     --------------------------
	.section	.nv.shared.reserved.0,"aw",@nobits
	.weak		__nv_reservedSMEM_offset_0_alias
	.size		__nv_reservedSMEM_offset_0_alias, 0, 64
	.other		__nv_reservedSMEM_offset_0_alias,@"STO_CUDA_RESERVED_SHARED STV_DEFAULT"
__nv_reservedSMEM_offset_0_alias:
	.zero		0
	.zero		64


//--------------------- .nv.constant0._Z6vecAddPiS_m --------------------------
	.section	.nv.constant0._Z6vecAddPiS_m,"a",@progbits
	.sectionflags	@""
	.align	4
.nv.constant0._Z6vecAddPiS_m:
	.zero		920


//--------------------- SYMBOLS --------------------------

	.type		.nv.reservedSmem.offset0,@object
	.size		.nv.reservedSmem.offset0,0x4
